	.headerflags	@"EF_CUDA_TEXMODE_UNIFIED EF_CUDA_64BIT_ADDRESS EF_CUDA_ACCELERATORS EF_CUDA_SM90 EF_CUDA_VIRTUAL_SM(EF_CUDA_SM90)"
	.elftype	@"ET_EXEC"


//--------------------- .nv.info                  --------------------------
	.section	.nv.info,"",@"SHT_CUDA_INFO"
	.align	4


	//----- nvinfo : EIATTR_REGCOUNT
	.align		4
        /*0000*/ 	.byte	0x04, 0x2f
        /*0002*/ 	.short	(.L_1 - .L_0)
	.align		4
.L_0:
        /*0004*/ 	.word	index@(triton_poi_fused_clone_max_pool2d_with_indices_6)
        /*0008*/ 	.word	0x00000018


	//----- nvinfo : EIATTR_MIN_STACK_SIZE
	.align		4
.L_1:
        /*000c*/ 	.byte	0x04, 0x12
        /*000e*/ 	.short	(.L_3 - .L_2)
	.align		4
.L_2:
        /*0010*/ 	.word	index@(triton_poi_fused_clone_max_pool2d_with_indices_6)
        /*0014*/ 	.word	0x00000000


	//----- nvinfo : EIATTR_FRAME_SIZE
	.align		4
.L_3:
        /*0018*/ 	.byte	0x04, 0x11
        /*001a*/ 	.short	(.L_5 - .L_4)
	.align		4
.L_4:
        /*001c*/ 	.word	index@(triton_poi_fused_clone_max_pool2d_with_indices_6)
        /*0020*/ 	.word	0x00000000


	//----- nvinfo : EIATTR_MIN_STACK_SIZE
	.align		4
.L_5:
        /*0024*/ 	.byte	0x04, 0x12
        /*0026*/ 	.short	(.L_7 - .L_6)
	.align		4
.L_6:
        /*0028*/ 	.word	index@(triton_poi_fused_clone_max_pool2d_with_indices_6)
        /*002c*/ 	.word	0x00000000
.L_7:


//--------------------- .nv.info.triton_poi_fused_clone_max_pool2d_with_indices_6 --------------------------
	.section	.nv.info.triton_poi_fused_clone_max_pool2d_with_indices_6,"",@"SHT_CUDA_INFO"
	.sectionflags	@""
	.align	4


	//----- nvinfo : EIATTR_CUDA_API_VERSION
	.align		4
        /*0000*/ 	.byte	0x04, 0x37
        /*0002*/ 	.short	(.L_9 - .L_8)
.L_8:
        /*0004*/ 	.word	0x0000007c


	//----- nvinfo : EIATTR_KPARAM_INFO
	.align		4
.L_9:
        /*0008*/ 	.byte	0x04, 0x17
        /*000a*/ 	.short	(.L_11 - .L_10)
.L_10:
        /*000c*/ 	.word	0x00000000
        /*0010*/ 	.short	0x0003
        /*0012*/ 	.short	0x0018
        /*0014*/ 	.byte	0x00, 0xf0, 0x11, 0x00


	//----- nvinfo : EIATTR_KPARAM_INFO
	.align		4
.L_11:
        /*0018*/ 	.byte	0x04, 0x17
        /*001a*/ 	.short	(.L_13 - .L_12)
.L_12:
        /*001c*/ 	.word	0x00000000
        /*0020*/ 	.short	0x0002
        /*0022*/ 	.short	0x0010
        /*0024*/ 	.byte	0x00, 0xf4, 0x21, 0x00


	//----- nvinfo : EIATTR_KPARAM_INFO
	.align		4
.L_13:
        /*0028*/ 	.byte	0x04, 0x17
        /*002a*/ 	.short	(.L_15 - .L_14)
.L_14:
        /*002c*/ 	.word	0x00000000
        /*0030*/ 	.short	0x0001
        /*0032*/ 	.short	0x0008
        /*0034*/ 	.byte	0x00, 0xf4, 0x21, 0x00


	//----- nvinfo : EIATTR_KPARAM_INFO
	.align		4
.L_15:
        /*0038*/ 	.byte	0x04, 0x17
        /*003a*/ 	.short	(.L_17 - .L_16)
.L_16:
        /*003c*/ 	.word	0x00000000
        /*0040*/ 	.short	0x0000
        /*0042*/ 	.short	0x0000
        /*0044*/ 	.byte	0x00, 0xf4, 0x21, 0x00


	//----- nvinfo : EIATTR_SPARSE_MMA_MASK
	.align		4
.L_17:
        /*0048*/ 	.byte	0x03, 0x50
        /*004a*/ 	.short	0x0000


	//----- nvinfo : EIATTR_MAXREG_COUNT
	.align		4
        /*004c*/ 	.byte	0x03, 0x1b
        /*004e*/ 	.short	0x00ff


	//----- nvinfo : EIATTR_EXIT_INSTR_OFFSETS
	.align		4
        /*0050*/ 	.byte	0x04, 0x1c
        /*0052*/ 	.short	(.L_19 - .L_18)


	//   ....[0]....
.L_18:
        /*0054*/ 	.word	0x000005a0


	//----- nvinfo : EIATTR_REQNTID
	.align		4
.L_19:
        /*0058*/ 	.byte	0x04, 0x10
        /*005a*/ 	.short	(.L_21 - .L_20)
.L_20:
        /*005c*/ 	.word	0x00000100
        /*0060*/ 	.word	0x00000001
        /*0064*/ 	.word	0x00000001


	//----- nvinfo : EIATTR_CBANK_PARAM_SIZE
	.align		4
.L_21:
        /*0068*/ 	.byte	0x03, 0x19
        /*006a*/ 	.short	0x001c


	//----- nvinfo : EIATTR_PARAM_CBANK
	.align		4
        /*006c*/ 	.byte	0x04, 0x0a
        /*006e*/ 	.short	(.L_23 - .L_22)
	.align		4
.L_22:
        /*0070*/ 	.word	index@(.nv.constant0.triton_poi_fused_clone_max_pool2d_with_indices_6)
        /*0074*/ 	.short	0x0210
        /*0076*/ 	.short	0x001c


	//----- nvinfo : EIATTR_SW_WAR
	.align		4
.L_23:
        /*0078*/ 	.byte	0x04, 0x36
        /*007a*/ 	.short	(.L_25 - .L_24)
.L_24:
        /*007c*/ 	.word	0x00000008
.L_25:


//--------------------- .nv.callgraph             --------------------------
	.section	.nv.callgraph,"",@"SHT_CUDA_CALLGRAPH"
	.align	4
	.sectionentsize	8
	.align		4
        /*0000*/ 	.word	0x00000000
	.align		4
        /*0004*/ 	.word	0xffffffff
	.align		4
        /*0008*/ 	.word	0x00000000
	.align		4
        /*000c*/ 	.word	0xfffffffe
	.align		4
        /*0010*/ 	.word	0x00000000
	.align		4
        /*0014*/ 	.word	0xfffffffd
	.align		4
        /*0018*/ 	.word	0x00000000
	.align		4
        /*001c*/ 	.word	0xfffffffc


//--------------------- .text.triton_poi_fused_clone_max_pool2d_with_indices_6 --------------------------
	.section	.text.triton_poi_fused_clone_max_pool2d_with_indices_6,"ax",@progbits
	.align	128
        .global         triton_poi_fused_clone_max_pool2d_with_indices_6
        .type           triton_poi_fused_clone_max_pool2d_with_indices_6,@function
        .size           triton_poi_fused_clone_max_pool2d_with_indices_6,(.L_x_1 - triton_poi_fused_clone_max_pool2d_with_indices_6)
        .other          triton_poi_fused_clone_max_pool2d_with_indices_6,@"STO_CUDA_ENTRY STV_DEFAULT"
triton_poi_fused_clone_max_pool2d_with_indices_6:
.text.triton_poi_fused_clone_max_pool2d_with_indices_6:
[----:B------:R-:W-:Y:S01]  /*0000*/  LDC R1, c[0x0][0x28] ;  /* 0x00000a00ff017b82 */ /* 0x000fe20000000800 */
[----:B------:R-:W1:Y:S07]  /*0010*/  S2R R0, SR_TID.X ;  /* 0x0000000000007919 */ /* 0x000e6e0000002100 */
[----:B------:R-:W2:Y:S01]  /*0020*/  LDC.64 R2, c[0x0][0x210] ;  /* 0x00008400ff027b82 */ /* 0x000ea20000000a00 */
[----:B------:R-:W-:Y:S01]  /*0030*/  ULDC.64 UR4, c[0x0][0x208] ;  /* 0x0000820000047ab9 */ /* 0x000fe20000000a00 */
[----:B------:R-:W-:Y:S01]  /*0040*/  ULDC.64 UR6, c[0x0][0x218] ;  /* 0x0000860000067ab9 */ /* 0x000fe20000000a00 */
[----:B------:R-:W3:Y:S01]  /*0050*/  S2R R5, SR_CTAID.X ;  /* 0x0000000000057919 */ /* 0x000ee20000002500 */
[----:B-1----:R-:W-:-:S05]  /*0060*/  IMAD.SHL.U32 R0, R0, 0x2, RZ ;  /* 0x0000000200007824 */ /* 0x002fca00078e00ff */
[----:B------:R-:W-:-:S05]  /*0070*/  LOP3.LUT R0, R0, 0x1fe, RZ, 0xc0, !PT ;  /* 0x000001fe00007812 */ /* 0x000fca00078ec0ff */
[----:B---3--:R-:W-:Y:S01]  /*0080*/  IMAD R0, R5, 0x200, R0 ;  /* 0x0000020005007824 */ /* 0x008fe200078e0200 */
[----:B------:R-:W-:-:S03]  /*0090*/  SHF.R.S32.HI R5, RZ, 0x16, R5 ;  /* 0x00000016ff057819 */ /* 0x000fc60000011405 */
[----:B------:R-:W-:Y:S01]  /*00a0*/  VIADD R4, R0, 0x1 ;  /* 0x0000000100047836 */ /* 0x000fe20000000000 */
[----:B------:R-:W-:Y:S02]  /*00b0*/  SHF.R.S32.HI R7, RZ, 0x1f, R0 ;  /* 0x0000001fff077819 */ /* 0x000fe40000011400 */
[----:B------:R-:W-:Y:S02]  /*00c0*/  SGXT R5, R5, 0x1 ;  /* 0x000000010505781a */ /* 0x000fe40000000200 */
[----:B------:R-:W-:Y:S02]  /*00d0*/  LEA.HI R7, R7, R0, RZ, 0x4 ;  /* 0x0000000007077211 */ /* 0x000fe400078f20ff */
[----:B------:R-:W-:Y:S02]  /*00e0*/  LEA.HI R6, R5, R4, RZ, 0x4 ;  /* 0x0000000405067211 */ /* 0x000fe400078f20ff */
[C---:B------:R-:W-:Y:S01]  /*00f0*/  LOP3.LUT R9, R7.reuse, 0x7ffffff0, RZ, 0xc0, !PT ;  /* 0x7ffffff007097812 */ /* 0x040fe200078ec0ff */
[----:B------:R-:W-:Y:S01]  /*0100*/  IMAD.SHL.U32 R8, R7, 0x4, RZ ;  /* 0x0000000407087824 */ /* 0x000fe200078e00ff */
[----:B------:R-:W-:-:S03]  /*0110*/  LOP3.LUT R7, R6, 0x7ffffff0, RZ, 0xc0, !PT ;  /* 0x7ffffff006077812 */ /* 0x000fc600078ec0ff */
[----:B------:R-:W-:Y:S01]  /*0120*/  IMAD.IADD R9, R0, 0x1, -R9 ;  /* 0x0000000100097824 */ /* 0x000fe200078e0a09 */
[----:B------:R-:W-:Y:S01]  /*0130*/  LOP3.LUT R8, R8, 0xffffffc0, RZ, 0xc0, !PT ;  /* 0xffffffc008087812 */ /* 0x000fe200078ec0ff */
[----:B------:R-:W-:-:S04]  /*0140*/  IMAD.IADD R7, R4, 0x1, -R7 ;  /* 0x0000000104077824 */ /* 0x000fc800078e0a07 */
[--C-:B------:R-:W-:Y:S02]  /*0150*/  IMAD R19, R9, 0x2, R8.reuse ;  /* 0x0000000209137824 */ /* 0x100fe400078e0208 */
[----:B------:R-:W-:Y:S02]  /*0160*/  IMAD R21, R7, 0x2, R8 ;  /* 0x0000000207157824 */ /* 0x000fe400078e0208 */
[----:B--2---:R-:W-:-:S04]  /*0170*/  IMAD.WIDE R12, R19, 0x4, R2 ;  /* 0x00000004130c7825 */ /* 0x004fc800078e0202 */
[--C-:B------:R-:W-:Y:S01]  /*0180*/  IMAD.WIDE R14, R21, 0x4, R2.reuse ;  /* 0x00000004150e7825 */ /* 0x100fe200078e0202 */
[----:B------:R-:W2:Y:S03]  /*0190*/  LDG.E.EL R4, desc[UR4][R12.64] ;  /* 0x000000040c047981 */ /* 0x000ea6000c2e1900 */
[----:B------:R-:W-:Y:S01]  /*01a0*/  VIADD R17, R19, 0x20 ;  /* 0x0000002013117836 */ /* 0x000fe20000000000 */
[----:B------:R1:W2:Y:S01]  /*01b0*/  LDG.E.EL R7, desc[UR4][R12.64+0x4] ;  /* 0x000004040c077981 */ /* 0x0002a2000c2e1900 */
[----:B------:R-:W-:Y:S02]  /*01c0*/  VIADD R11, R21, 0x20 ;  /* 0x00000020150b7836 */ /* 0x000fe40000000000 */
[--C-:B------:R-:W-:Y:S01]  /*01d0*/  IMAD.WIDE R16, R17, 0x4, R2.reuse ;  /* 0x0000000411107825 */ /* 0x100fe200078e0202 */
[----:B------:R-:W3:Y:S04]  /*01e0*/  LDG.E.EL R6, desc[UR4][R14.64] ;  /* 0x000000040e067981 */ /* 0x000ee8000c2e1900 */
[----:B------:R4:W3:Y:S01]  /*01f0*/  LDG.E.EL R9, desc[UR4][R14.64+0x4] ;  /* 0x000004040e097981 */ /* 0x0008e2000c2e1900 */
[----:B------:R-:W-:-:S03]  /*0200*/  IMAD.WIDE R10, R11, 0x4, R2 ;  /* 0x000000040b0a7825 */ /* 0x000fc600078e0202 */
[----:B------:R-:W5:Y:S04]  /*0210*/  LDG.E.EL R8, desc[UR4][R16.64] ;  /* 0x0000000410087981 */ /* 0x000f68000c2e1900 */
[----:B------:R4:W5:Y:S01]  /*0220*/  LDG.E.EL R10, desc[UR4][R10.64] ;  /* 0x000000040a0a7981 */ /* 0x000962000c2e1900 */
[----:B------:R-:W-:Y:S02]  /*0230*/  VIADD R19, R19, 0x21 ;  /* 0x0000002113137836 */ /* 0x000fe40000000000 */
[----:B------:R-:W-:Y:S02]  /*0240*/  VIADD R21, R21, 0x21 ;  /* 0x0000002115157836 */ /* 0x000fe40000000000 */
[----:B-1----:R-:W-:-:S04]  /*0250*/  IMAD.WIDE R12, R19, 0x4, R2 ;  /* 0x00000004130c7825 */ /* 0x002fc800078e0202 */
[----:B------:R-:W-:Y:S02]  /*0260*/  IMAD.WIDE R18, R21, 0x4, R2 ;  /* 0x0000000415127825 */ /* 0x000fe400078e0202 */
[----:B------:R1:W5:Y:S04]  /*0270*/  LDG.E.EL R2, desc[UR4][R12.64] ;  /* 0x000000040c027981 */ /* 0x000368000c2e1900 */
[----:B------:R-:W5:Y:S01]  /*0280*/  LDG.E.EL R3, desc[UR4][R18.64] ;  /* 0x0000000412037981 */ /* 0x000f62000c2e1900 */
[CC--:B----4-:R-:W-:Y:S02]  /*0290*/  LEA.HI R15, R5.reuse, R0.reuse, RZ, 0x8 ;  /* 0x00000000050f7211 */ /* 0x0d0fe400078f40ff */
[CC--:B------:R-:W-:Y:S02]  /*02a0*/  LEA.HI R14, R5.reuse, R0.reuse, RZ, 0x11 ;  /* 0x00000000050e7211 */ /* 0x0c0fe400078f88ff */
[----:B------:R-:W-:-:S02]  /*02b0*/  LEA.HI R20, R5, R0, RZ, 0xf ;  /* 0x0000000005147211 */ /* 0x000fc400078f78ff */
[----:B------:R-:W-:Y:S02]  /*02c0*/  LOP3.LUT R5, R15, 0xffffff00, RZ, 0xc0, !PT ;  /* 0xffffff000f057812 */ /* 0x000fe400078ec0ff */
[----:B------:R-:W-:Y:S02]  /*02d0*/  LOP3.LUT R14, R14, 0xfffe0000, RZ, 0xc0, !PT ;  /* 0xfffe00000e0e7812 */ /* 0x000fe400078ec0ff */
[--C-:B0-----:R-:W-:Y:S02]  /*02e0*/  SHF.R.S32.HI R11, RZ, 0xf, R20.reuse ;  /* 0x0000000fff0b7819 */ /* 0x101fe40000011414 */
[----:B------:R-:W-:Y:S02]  /*02f0*/  SHF.R.S32.HI R20, RZ, 0x1f, R20 ;  /* 0x0000001fff147819 */ /* 0x000fe40000011414 */
[----:B-1----:R-:W-:Y:S02]  /*0300*/  IADD3 R13, R14, R0, -R5 ;  /* 0x000000000e0d7210 */ /* 0x002fe40007ffe805 */
[----:B------:R-:W-:-:S02]  /*0310*/  SHF.R.S32.HI R12, RZ, 0x8, R15 ;  /* 0x00000008ff0c7819 */ /* 0x000fc4000001140f */
[----:B------:R-:W-:Y:S02]  /*0320*/  SHF.R.S32.HI R15, RZ, 0x1f, R15 ;  /* 0x0000001fff0f7819 */ /* 0x000fe4000001140f */
[----:B------:R-:W-:Y:S02]  /*0330*/  LEA.HI R20, R20, R11, RZ, 0x2 ;  /* 0x0000000b14147211 */ /* 0x000fe400078f10ff */
[----:B------:R-:W-:Y:S02]  /*0340*/  LEA.HI R15, R15, R12, RZ, 0x7 ;  /* 0x0000000c0f0f7211 */ /* 0x000fe400078f38ff */
[----:B------:R-:W-:Y:S02]  /*0350*/  LOP3.LUT R20, R20, 0xfffffc, RZ, 0xc0, !PT ;  /* 0x00fffffc14147812 */ /* 0x000fe400078ec0ff */
[----:B------:R-:W-:-:S03]  /*0360*/  LOP3.LUT R15, R15, 0x3fff80, RZ, 0xc0, !PT ;  /* 0x003fff800f0f7812 */ /* 0x000fc600078ec0ff */
[----:B------:R-:W-:Y:S02]  /*0370*/  IMAD.IADD R20, R11, 0x1, -R20 ;  /* 0x000000010b147824 */ /* 0x000fe400078e0a14 */
[----:B------:R-:W-:Y:S02]  /*0380*/  IMAD.IADD R15, R12, 0x1, -R15 ;  /* 0x000000010c0f7824 */ /* 0x000fe400078e0a0f */
[----:B------:R-:W-:-:S04]  /*0390*/  IMAD R20, R20, 0x100, R13 ;  /* 0x0000010014147824 */ /* 0x000fc800078e020d */
[----:B------:R-:W-:Y:S01]  /*03a0*/  IMAD R15, R15, 0x400, R20 ;  /* 0x000004000f0f7824 */ /* 0x000fe200078e0214 */
[C---:B--2---:R-:W-:Y:S02]  /*03b0*/  FSETP.GT.AND P3, PT, R7.reuse, R4, PT ;  /* 0x000000040700720b */ /* 0x044fe40003f64000 */
[----:B------:R-:W-:Y:S02]  /*03c0*/  FSETP.NAN.AND P1, PT, R7, R7, PT ;  /* 0x000000070700720b */ /* 0x000fe40003f28000 */
[C---:B---3--:R-:W-:Y:S02]  /*03d0*/  FSETP.GT.AND P2, PT, R9.reuse, R6, PT ;  /* 0x000000060900720b */ /* 0x048fe40003f44000 */
[----:B------:R-:W-:Y:S02]  /*03e0*/  FSETP.NAN.AND P0, PT, R9, R9, PT ;  /* 0x000000090900720b */ /* 0x000fe40003f08000 */
[----:B-----5:R-:W-:-:S05]  /*03f0*/  FSETP.NAN.AND P4, PT, R8, R8, PT ;  /* 0x000000080800720b */ /* 0x020fca0003f88000 */
[----:B------:R-:W-:Y:S02]  /*0400*/  @!P3 SEL R7, R7, R4, P1 ;  /* 0x000000040707b207 */ /* 0x000fe40000800000 */
[----:B------:R-:W-:Y:S01]  /*0410*/  FSETP.NAN.AND P5, PT, R10, R10, PT ;  /* 0x0000000a0a00720b */ /* 0x000fe20003fa8000 */
[----:B------:R-:W0:Y:S01]  /*0420*/  LDC.64 R4, c[0x0][0x220] ;  /* 0x00008800ff047b82 */ /* 0x000e220000000a00 */
[----:B------:R-:W-:Y:S02]  /*0430*/  FSETP.GEU.AND P1, PT, R7, R8, PT ;  /* 0x000000080700720b */ /* 0x000fe40003f2e000 */
[----:B------:R-:W-:Y:S02]  /*0440*/  @!P2 SEL R9, R9, R6, P0 ;  /* 0x000000060909a207 */ /* 0x000fe40000000000 */
[----:B------:R-:W-:Y:S02]  /*0450*/  SEL R6, RZ, 0x1, !P3 ;  /* 0x00000001ff067807 */ /* 0x000fe40005800000 */
[----:B------:R-:W-:-:S02]  /*0460*/  FSETP.GEU.AND P0, PT, R9, R10, PT ;  /* 0x0000000a0900720b */ /* 0x000fc40003f0e000 */
[----:B------:R-:W-:Y:S02]  /*0470*/  @!P4 SEL R8, R8, R7, !P1 ;  /* 0x000000070808c207 */ /* 0x000fe40004800000 */
[----:B------:R-:W-:Y:S02]  /*0480*/  SEL R7, RZ, 0x1, !P2 ;  /* 0x00000001ff077807 */ /* 0x000fe40005000000 */
[----:B------:R-:W-:Y:S02]  /*0490*/  @!P5 SEL R10, R10, R9, !P0 ;  /* 0x000000090a0ad207 */ /* 0x000fe40004000000 */
[----:B------:R-:W-:Y:S02]  /*04a0*/  FSETP.NAN.AND P3, PT, R2, R2, PT ;  /* 0x000000020200720b */ /* 0x000fe40003f68000 */
[----:B------:R-:W-:Y:S02]  /*04b0*/  FSETP.NAN.AND P2, PT, R3, R3, PT ;  /* 0x000000030300720b */ /* 0x000fe40003f48000 */
[----:B------:R-:W-:-:S02]  /*04c0*/  SEL R6, R6, 0x2, P1 ;  /* 0x0000000206067807 */ /* 0x000fc40000800000 */
[----:B------:R-:W-:Y:S02]  /*04d0*/  SEL R7, R7, 0x2, P0 ;  /* 0x0000000207077807 */ /* 0x000fe40000000000 */
[----:B------:R-:W-:Y:S01]  /*04e0*/  FSETP.GEU.AND P1, PT, R8, R2, PT ;  /* 0x000000020800720b */ /* 0x000fe20003f2e000 */
[----:B0-----:R-:W-:Y:S01]  /*04f0*/  IMAD.WIDE R4, R15, 0x4, R4 ;  /* 0x000000040f047825 */ /* 0x001fe200078e0204 */
[----:B------:R-:W-:Y:S02]  /*0500*/  FSETP.GEU.AND P0, PT, R10, R3, PT ;  /* 0x000000030a00720b */ /* 0x000fe40003f0e000 */
[----:B------:R-:W-:Y:S02]  /*0510*/  SEL R9, R6, 0x3, P1 ;  /* 0x0000000306097807 */ /* 0x000fe40000800000 */
[----:B------:R-:W-:Y:S02]  /*0520*/  SEL R12, R7, 0x3, P0 ;  /* 0x00000003070c7807 */ /* 0x000fe40000000000 */
[----:B------:R-:W-:-:S02]  /*0530*/  IADD3 R6, P4, R0, UR6, RZ ;  /* 0x0000000600067c10 */ /* 0x000fc4000ff9e0ff */
[----:B------:R-:W-:Y:S01]  /*0540*/  @!P3 SEL R2, R2, R8, !P1 ;  /* 0x000000080202b207 */ /* 0x000fe20004800000 */
[----:B------:R-:W-:Y:S01]  /*0550*/  IMAD R9, R12, 0x100, R9 ;  /* 0x000001000c097824 */ /* 0x000fe200078e0209 */
[----:B------:R-:W-:Y:S02]  /*0560*/  LEA.HI.X.SX32 R7, R0, UR7, 0x1, P4 ;  /* 0x0000000700077c11 */ /* 0x000fe4000a0f0eff */
[----:B------:R-:W-:-:S03]  /*0570*/  @!P2 SEL R3, R3, R10, !P0 ;  /* 0x0000000a0303a207 */ /* 0x000fc60004000000 */
[----:B------:R-:W-:Y:S04]  /*0580*/  STG.E.U16 desc[UR4][R6.64], R9 ;  /* 0x0000000906007986 */ /* 0x000fe8000c101504 */
[----:B------:R-:W-:Y:S01]  /*0590*/  STG.E.64 desc[UR4][R4.64], R2 ;  /* 0x0000000204007986 */ /* 0x000fe2000c101b04 */
[----:B------:R-:W-:Y:S05]  /*05a0*/  EXIT ;  /* 0x000000000000794d */ /* 0x000fea0003800000 */
.L_x_0:
[----:B------:R-:W-:-:S00]  /*05b0*/  BRA `(.L_x_0) ;  /* 0xfffffffc00fc7947 */ /* 0x000fc0000383ffff */
[----:B------:R-:W-:-:S00]  /*05c0*/  NOP ;  /* 0x0000000000007918 */ /* 0x000fc00000000000 */
        /* <DEDUP_REMOVED lines=11> */
.L_x_1:


//--------------------- .nv.constant0.triton_poi_fused_clone_max_pool2d_with_indices_6 --------------------------
	.section	.nv.constant0.triton_poi_fused_clone_max_pool2d_with_indices_6,"a",@progbits
	.sectionflags	@""
	.align	4
.nv.constant0.triton_poi_fused_clone_max_pool2d_with_indices_6:
	.zero		556
